//
// Generated by NVIDIA NVVM Compiler
//
// Compiler Build ID: CL-36424714
// Cuda compilation tools, release 13.0, V13.0.88
// Based on NVVM 20.0.0
//

.version 9.0
.target sm_100
.address_size 64

	// .globl	candidate0

.visible .entry candidate0(
	.param .u64 .ptr .align 1 candidate0_param_0,
	.param .u64 .ptr .align 1 candidate0_param_1
)
.maxntid 8
{
	.reg .b16 	%rs<4>;
	.reg .b32 	%r<24>;
	.reg .b32 	%f<19>;
	.reg .b64 	%rd<9>;

	ld.param.u64 	%rd1, [candidate0_param_0];
	ld.param.u64 	%rd2, [candidate0_param_1];
	cvta.to.global.u64 	%rd3, %rd2;
	cvta.to.global.u64 	%rd4, %rd1;
	mov.u32 	%r1, %ctaid.x;
	shl.b32 	%r2, %r1, 3;
	mov.u32 	%r3, %tid.x;
	or.b32  	%r4, %r2, %r3;
	mul.wide.u32 	%rd5, %r4, 4;
	add.s64 	%rd6, %rd4, %rd5;
	shl.b32 	%r5, %r1, 1;
	shr.u32 	%r6, %r3, 2;
	or.b32  	%r7, %r5, %r6;
	mul.hi.u32 	%r8, %r7, 954437177;
	shr.u32 	%r9, %r8, 1;
	shl.b32 	%r10, %r1, 2;
	shr.u32 	%r11, %r3, 1;
	or.b32  	%r12, %r10, %r11;
	mul.hi.u32 	%r13, %r12, 954437177;
	shr.u32 	%r14, %r13, 2;
	mul.lo.s32 	%r15, %r14, 18;
	sub.s32 	%r16, %r12, %r15;
	cvt.u16.u32 	%rs1, %r16;
	mul.lo.s16 	%rs2, %rs1, 86;
	shr.u16 	%rs3, %rs2, 8;
	mul.wide.u16 	%r17, %rs3, 26;
	mul.hi.u32 	%r18, %r4, 715827883;
	mul.lo.s32 	%r19, %r18, 6;
	sub.s32 	%r20, %r4, %r19;
	shl.b32 	%r21, %r20, 1;
	mad.lo.s32 	%r22, %r9, 169, %r21;
	add.s32 	%r23, %r22, %r17;
	mul.wide.u32 	%rd7, %r23, 4;
	add.s64 	%rd8, %rd3, %rd7;
	ld.global.nc.f32 	%f1, [%rd8];
	max.f32 	%f2, %f1, 0fFF7FFFFD;
	ld.global.nc.f32 	%f3, [%rd8+4];
	max.f32 	%f4, %f2, %f3;
	ld.global.nc.f32 	%f5, [%rd8+8];
	max.f32 	%f6, %f4, %f5;
	ld.global.nc.f32 	%f7, [%rd8+52];
	max.f32 	%f8, %f6, %f7;
	ld.global.nc.f32 	%f9, [%rd8+56];
	max.f32 	%f10, %f8, %f9;
	ld.global.nc.f32 	%f11, [%rd8+60];
	max.f32 	%f12, %f10, %f11;
	ld.global.nc.f32 	%f13, [%rd8+104];
	max.f32 	%f14, %f12, %f13;
	ld.global.nc.f32 	%f15, [%rd8+108];
	max.f32 	%f16, %f14, %f15;
	ld.global.nc.f32 	%f17, [%rd8+112];
	max.f32 	%f18, %f16, %f17;
	st.global.f32 	[%rd6], %f18;
	ret;

}


// ===== COMPILED SASS (sm_100) =====

	.target	sm_100

	.elftype	@"ET_EXEC"


//--------------------- .note.nv.tkinfo           --------------------------
	.section	.note.nv.tkinfo,"",@"SHT_NOTE"
	.sectionflags	@"SHF_NOTE_NV_TKINFO"
	.tkinfo
        /*0018*/ 	.word	0x00000002
        /*0030*/ 	.string	""
        /*0030*/ 	.string	"ptxas"
        /*0030*/ 	.string	"Cuda compilation tools, release 13.0, V13.0.88"
        /*0030*/ 	.string	"Build cuda_13.0.r13.0/compiler.36424714_0"
        /*0030*/ 	.string	"-arch sm_100 -m 64 "



//--------------------- .note.nv.cuinfo           --------------------------
	.section	.note.nv.cuinfo,"",@"SHT_NOTE"
	.sectionflags	@"SHF_NOTE_NV_CUINFO"
        /*0018*/ 	.short	0x0002
        /*001a*/ 	.short	0x0064
        /*001c*/ 	.short	0x0082
	.zero		2


//--------------------- .nv.info                  --------------------------
	.section	.nv.info,"",@"SHT_CUDA_INFO"
	.align	4


	//----- nvinfo : EIATTR_REGCOUNT
	.align		4
        /*0000*/ 	.byte	0x04, 0x2f
        /*0002*/ 	.short	(.L_1 - .L_0)
	.align		4
.L_0:
        /*0004*/ 	.word	index@(candidate0)
        /*0008*/ 	.word	0x00000014


	//----- nvinfo : EIATTR_FRAME_SIZE
	.align		4
.L_1:
        /*000c*/ 	.byte	0x04, 0x11
        /*000e*/ 	.short	(.L_3 - .L_2)
	.align		4
.L_2:
        /*0010*/ 	.word	index@(candidate0)
        /*0014*/ 	.word	0x00000000


	//----- nvinfo : EIATTR_MIN_STACK_SIZE
	.align		4
.L_3:
        /*0018*/ 	.byte	0x04, 0x12
        /*001a*/ 	.short	(.L_5 - .L_4)
	.align		4
.L_4:
        /*001c*/ 	.word	index@(candidate0)
        /*0020*/ 	.word	0x00000000
.L_5:


//--------------------- .nv.compat                --------------------------
	.section	.nv.compat,"",@"SHT_CUDA_COMPAT_INFO"
	.align	4
        /*0000*/ 	.byte	0x02, 0x09, 0x00, 0x00, 0x02, 0x02, 0x01, 0x00, 0x02, 0x05, 0x05, 0x00, 0x03, 0x07, 0x01, 0x01
        /*0010*/ 	.byte	0x02, 0x03, 0x00, 0x00, 0x02, 0x06, 0x01, 0x00, 0x04, 0x0b, 0x08, 0x00, 0x09, 0x00, 0x00, 0x00
        /*0020*/ 	.byte	0x00, 0x00, 0x00, 0x00


//--------------------- .nv.info.candidate0       --------------------------
	.section	.nv.info.candidate0,"",@"SHT_CUDA_INFO"
	.sectionflags	@""
	.align	4


	//----- nvinfo : EIATTR_CUDA_API_VERSION
	.align		4
        /*0000*/ 	.byte	0x04, 0x37
        /*0002*/ 	.short	(.L_7 - .L_6)
.L_6:
        /*0004*/ 	.word	0x00000082


	//----- nvinfo : EIATTR_KPARAM_INFO
	.align		4
.L_7:
        /*0008*/ 	.byte	0x04, 0x17
        /*000a*/ 	.short	(.L_9 - .L_8)
.L_8:
        /*000c*/ 	.word	0x00000000
        /*0010*/ 	.short	0x0001
        /*0012*/ 	.short	0x0008
        /*0014*/ 	.byte	0x00, 0xf5, 0x21, 0x00


	//----- nvinfo : EIATTR_KPARAM_INFO
	.align		4
.L_9:
        /*0018*/ 	.byte	0x04, 0x17
        /*001a*/ 	.short	(.L_11 - .L_10)
.L_10:
        /*001c*/ 	.word	0x00000000
        /*0020*/ 	.short	0x0000
        /*0022*/ 	.short	0x0000
        /*0024*/ 	.byte	0x00, 0xf5, 0x21, 0x00


	//----- nvinfo : EIATTR_SPARSE_MMA_MASK
	.align		4
.L_11:
        /*0028*/ 	.byte	0x03, 0x50
        /*002a*/ 	.short	0x0000


	//----- nvinfo : EIATTR_MAXREG_COUNT
	.align		4
        /*002c*/ 	.byte	0x03, 0x1b
        /*002e*/ 	.short	0x00ff


	//----- nvinfo : EIATTR_MERCURY_ISA_VERSION
	.align		4
        /*0030*/ 	.byte	0x03, 0x5f
        /*0032*/ 	.short	0x0101


	//----- nvinfo : EIATTR_VRC_CTA_INIT_COUNT
	.align		4
        /*0034*/ 	.byte	0x02, 0x4a
	.zero		1
	.zero		1


	//----- nvinfo : EIATTR_EXIT_INSTR_OFFSETS
	.align		4
        /*0038*/ 	.byte	0x04, 0x1c
        /*003a*/ 	.short	(.L_13 - .L_12)


	//   ....[0]....
.L_12:
        /*003c*/ 	.word	0x000002e0


	//----- nvinfo : EIATTR_MAX_THREADS
	.align		4
.L_13:
        /*0040*/ 	.byte	0x04, 0x05
        /*0042*/ 	.short	(.L_15 - .L_14)
.L_14:
        /*0044*/ 	.word	0x00000008
        /*0048*/ 	.word	0x00000001
        /*004c*/ 	.word	0x00000001


	//----- nvinfo : EIATTR_CBANK_PARAM_SIZE
	.align		4
.L_15:
        /*0050*/ 	.byte	0x03, 0x19
        /*0052*/ 	.short	0x0010


	//----- nvinfo : EIATTR_PARAM_CBANK
	.align		4
        /*0054*/ 	.byte	0x04, 0x0a
        /*0056*/ 	.short	(.L_17 - .L_16)
	.align		4
.L_16:
        /*0058*/ 	.word	index@(.nv.constant0.candidate0)
        /*005c*/ 	.short	0x0380
        /*005e*/ 	.short	0x0010


	//----- nvinfo : EIATTR_SW_WAR
	.align		4
.L_17:
        /*0060*/ 	.byte	0x04, 0x36
        /*0062*/ 	.short	(.L_19 - .L_18)
.L_18:
        /*0064*/ 	.word	0x00000008
.L_19:


//--------------------- .nv.callgraph             --------------------------
	.section	.nv.callgraph,"",@"SHT_CUDA_CALLGRAPH"
	.align	4
	.sectionentsize	8
	.align		4
        /*0000*/ 	.word	0x00000000
	.align		4
        /*0004*/ 	.word	0xffffffff
	.align		4
        /*0008*/ 	.word	0x00000000
	.align		4
        /*000c*/ 	.word	0xfffffffe
	.align		4
        /*0010*/ 	.word	0x00000000
	.align		4
        /*0014*/ 	.word	0xfffffffd
	.align		4
        /*0018*/ 	.word	0x00000000
	.align		4
        /*001c*/ 	.word	0xfffffffc


//--------------------- .text.candidate0          --------------------------
	.section	.text.candidate0,"ax",@progbits
	.align	128
        .global         candidate0
        .type           candidate0,@function
        .size           candidate0,(.L_x_1 - candidate0)
        .other          candidate0,@"STO_CUDA_ENTRY STV_DEFAULT"
candidate0:
.text.candidate0:
[----:B------:R-:W-:Y:S01]  /*0000*/  LDC R1, c[0x0][0x37c] ;  /* 0x0000df00ff017b82 */ /* 0x000fe20000000800 */
[----:B------:R-:W0:Y:S07]  /*0010*/  S2R R7, SR_TID.X ;  /* 0x0000000000077919 */ /* 0x000e2e0000002100 */
[----:B------:R-:W1:Y:S08]  /*0020*/  S2UR UR4, SR_CTAID.X ;  /* 0x00000000000479c3 */ /* 0x000e700000002500 */
[----:B------:R-:W2:Y:S01]  /*0030*/  LDC.64 R4, c[0x0][0x388] ;  /* 0x0000e200ff047b82 */ /* 0x000ea20000000a00 */
[----:B-1----:R-:W-:Y:S01]  /*0040*/  USHF.L.U32 UR5, UR4, 0x2, URZ ;  /* 0x0000000204057899 */ /* 0x002fe200080006ff */
[----:B0-----:R-:W-:-:S05]  /*0050*/  SHF.R.U32.HI R0, RZ, 0x1, R7 ;  /* 0x00000001ff007819 */ /* 0x001fca0000011607 */
[----:B------:R-:W-:Y:S01]  /*0060*/  LOP3.LUT R0, R0, UR5, RZ, 0xfc, !PT ;  /* 0x0000000500007c12 */ /* 0x000fe2000f8efcff */
[----:B------:R-:W-:Y:S02]  /*0070*/  USHF.L.U32 UR5, UR4, 0x3, URZ ;  /* 0x0000000304057899 */ /* 0x000fe400080006ff */
[----:B------:R-:W-:Y:S02]  /*0080*/  USHF.L.U32 UR4, UR4, 0x1, URZ ;  /* 0x0000000104047899 */ /* 0x000fe400080006ff */
[----:B------:R-:W-:-:S05]  /*0090*/  IMAD.HI.U32 R2, R0, 0x38e38e39, RZ ;  /* 0x38e38e3900027827 */ /* 0x000fca00078e00ff */
[----:B------:R-:W-:-:S05]  /*00a0*/  SHF.R.U32.HI R3, RZ, 0x2, R2 ;  /* 0x00000002ff037819 */ /* 0x000fca0000011602 */
[----:B------:R-:W-:Y:S01]  /*00b0*/  IMAD R3, R3, -0x12, R0 ;  /* 0xffffffee03037824 */ /* 0x000fe200078e0200 */
[----:B------:R-:W-:Y:S02]  /*00c0*/  SHF.R.U32.HI R0, RZ, 0x2, R7 ;  /* 0x00000002ff007819 */ /* 0x000fe40000011607 */
[----:B------:R-:W-:Y:S02]  /*00d0*/  LOP3.LUT R7, R7, UR5, RZ, 0xfc, !PT ;  /* 0x0000000507077c12 */ /* 0x000fe4000f8efcff */
[----:B------:R-:W-:Y:S02]  /*00e0*/  PRMT R2, R3, 0x9910, RZ ;  /* 0x0000991003027816 */ /* 0x000fe400000000ff */
[----:B------:R-:W-:Y:S01]  /*00f0*/  LOP3.LUT R0, R0, UR4, RZ, 0xfc, !PT ;  /* 0x0000000400007c12 */ /* 0x000fe2000f8efcff */
[----:B------:R-:W-:Y:S01]  /*0100*/  IMAD.HI.U32 R6, R7, 0x2aaaaaab, RZ ;  /* 0x2aaaaaab07067827 */ /* 0x000fe200078e00ff */
[----:B------:R-:W0:Y:S03]  /*0110*/  LDCU.64 UR4, c[0x0][0x358] ;  /* 0x00006b00ff0477ac */ /* 0x000e260008000a00 */
[----:B------:R-:W-:-:S02]  /*0120*/  IMAD R2, R2, 0x56, RZ ;  /* 0x0000005602027824 */ /* 0x000fc400078e02ff */
[----:B------:R-:W-:-:S03]  /*0130*/  IMAD.HI.U32 R0, R0, 0x38e38e39, RZ ;  /* 0x38e38e3900007827 */ /* 0x000fc600078e00ff */
[----:B------:R-:W-:Y:S01]  /*0140*/  LOP3.LUT R2, R2, 0xffff, RZ, 0xc0, !PT ;  /* 0x0000ffff02027812 */ /* 0x000fe200078ec0ff */
[----:B------:R-:W-:Y:S01]  /*0150*/  IMAD R6, R6, -0x6, R7 ;  /* 0xfffffffa06067824 */ /* 0x000fe200078e0207 */
[----:B------:R-:W-:Y:S02]  /*0160*/  SHF.R.U32.HI R0, RZ, 0x1, R0 ;  /* 0x00000001ff007819 */ /* 0x000fe40000011600 */
[----:B------:R-:W-:Y:S01]  /*0170*/  SHF.R.U32.HI R2, RZ, 0x8, R2 ;  /* 0x00000008ff027819 */ /* 0x000fe20000011602 */
[----:B------:R-:W-:-:S03]  /*0180*/  IMAD.SHL.U32 R3, R6, 0x2, RZ ;  /* 0x0000000206037824 */ /* 0x000fc600078e00ff */
[----:B------:R-:W-:Y:S01]  /*0190*/  LOP3.LUT R9, R2, 0xffff, RZ, 0xc0, !PT ;  /* 0x0000ffff02097812 */ /* 0x000fe200078ec0ff */
[----:B------:R-:W-:-:S04]  /*01a0*/  IMAD R0, R0, 0xa9, R3 ;  /* 0x000000a900007824 */ /* 0x000fc800078e0203 */
[----:B------:R-:W-:-:S04]  /*01b0*/  IMAD R3, R9, 0x1a, R0 ;  /* 0x0000001a09037824 */ /* 0x000fc800078e0200 */
[----:B--2---:R-:W-:Y:S02]  /*01c0*/  IMAD.WIDE.U32 R4, R3, 0x4, R4 ;  /* 0x0000000403047825 */ /* 0x004fe400078e0004 */
[----:B------:R-:W1:Y:S03]  /*01d0*/  LDC.64 R2, c[0x0][0x380] ;  /* 0x0000e000ff027b82 */ /* 0x000e660000000a00 */
[----:B0-----:R-:W2:Y:S04]  /*01e0*/  LDG.E.CONSTANT R0, desc[UR4][R4.64] ;  /* 0x0000000404007981 */ /* 0x001ea8000c1e9900 */
[----:B------:R-:W2:Y:S04]  /*01f0*/  LDG.E.CONSTANT R9, desc[UR4][R4.64+0x4] ;  /* 0x0000040404097981 */ /* 0x000ea8000c1e9900 */
[----:B------:R-:W3:Y:S04]  /*0200*/  LDG.E.CONSTANT R11, desc[UR4][R4.64+0x8] ;  /* 0x00000804040b7981 */ /* 0x000ee8000c1e9900 */
[----:B------:R-:W3:Y:S04]  /*0210*/  LDG.E.CONSTANT R6, desc[UR4][R4.64+0x34] ;  /* 0x0000340404067981 */ /* 0x000ee8000c1e9900 */
[----:B------:R-:W4:Y:S04]  /*0220*/  LDG.E.CONSTANT R13, desc[UR4][R4.64+0x38] ;  /* 0x00003804040d7981 */ /* 0x000f28000c1e9900 */
[----:B------:R-:W4:Y:S04]  /*0230*/  LDG.E.CONSTANT R8, desc[UR4][R4.64+0x3c] ;  /* 0x00003c0404087981 */ /* 0x000f28000c1e9900 */
[----:B------:R-:W5:Y:S04]  /*0240*/  LDG.E.CONSTANT R15, desc[UR4][R4.64+0x68] ;  /* 0x00006804040f7981 */ /* 0x000f68000c1e9900 */
[----:B------:R-:W5:Y:S04]  /*0250*/  LDG.E.CONSTANT R10, desc[UR4][R4.64+0x6c] ;  /* 0x00006c04040a7981 */ /* 0x000f68000c1e9900 */
[----:B------:R-:W5:Y:S01]  /*0260*/  LDG.E.CONSTANT R17, desc[UR4][R4.64+0x70] ;  /* 0x0000700404117981 */ /* 0x000f62000c1e9900 */
[----:B-1----:R-:W-:Y:S01]  /*0270*/  IMAD.WIDE.U32 R2, R7, 0x4, R2 ;  /* 0x0000000407027825 */ /* 0x002fe200078e0002 */
[----:B--2---:R-:W-:-:S04]  /*0280*/  FMNMX3 R0, R0, -3.40282306073709652508e+38, R9, !PT ;  /* 0xff7ffffd00007876 */ /* 0x004fc80007800009 */
[----:B---3--:R-:W-:-:S04]  /*0290*/  FMNMX3 R0, R0, R11, R6, !PT ;  /* 0x0000000b00007276 */ /* 0x008fc80007800006 */
[----:B----4-:R-:W-:-:S04]  /*02a0*/  FMNMX3 R0, R0, R13, R8, !PT ;  /* 0x0000000d00007276 */ /* 0x010fc80007800008 */
[----:B-----5:R-:W-:-:S04]  /*02b0*/  FMNMX3 R0, R0, R15, R10, !PT ;  /* 0x0000000f00007276 */ /* 0x020fc8000780000a */
[----:B------:R-:W-:-:S05]  /*02c0*/  FMNMX R17, R0, R17, !PT ;  /* 0x0000001100117209 */ /* 0x000fca0007800000 */
[----:B------:R-:W-:Y:S01]  /*02d0*/  STG.E desc[UR4][R2.64], R17 ;  /* 0x0000001102007986 */ /* 0x000fe2000c101904 */
[----:B------:R-:W-:Y:S05]  /*02e0*/  EXIT ;  /* 0x000000000000794d */ /* 0x000fea0003800000 */
.L_x_0:
[----:B------:R-:W-:-:S00]  /*02f0*/  BRA `(.L_x_0) ;  /* 0xfffffffc00fc7947 */ /* 0x000fc0000383ffff */
[----:B------:R-:W-:-:S00]  /*0300*/  NOP ;  /* 0x0000000000007918 */ /* 0x000fc00000000000 */
[----:B------:R-:W-:-:S00]  /*0310*/  NOP ;  /* 0x0000000000007918 */ /* 0x000fc00000000000 */
[----:B------:R-:W-:-:S00]  /*0320*/  NOP ;  /* 0x0000000000007918 */ /* 0x000fc00000000000 */
[----:B------:R-:W-:-:S00]  /*0330*/  NOP ;  /* 0x0000000000007918 */ /* 0x000fc00000000000 */
[----:B------:R-:W-:-:S00]  /*0340*/  NOP ;  /* 0x0000000000007918 */ /* 0x000fc00000000000 */
[----:B------:R-:W-:-:S00]  /*0350*/  NOP ;  /* 0x0000000000007918 */ /* 0x000fc00000000000 */
[----:B------:R-:W-:-:S00]  /*0360*/  NOP ;  /* 0x0000000000007918 */ /* 0x000fc00000000000 */
[----:B------:R-:W-:-:S00]  /*0370*/  NOP ;  /* 0x0000000000007918 */ /* 0x000fc00000000000 */
.L_x_1:


//--------------------- .nv.shared.reserved.0     --------------------------
	.section	.nv.shared.reserved.0,"aw",@nobits
	.weak		__nv_reservedSMEM_offset_0_alias
	.size		__nv_reservedSMEM_offset_0_alias, 0, 64
	.other		__nv_reservedSMEM_offset_0_alias,@"STO_CUDA_RESERVED_SHARED STV_DEFAULT"
__nv_reservedSMEM_offset_0_alias:
	.zero		0
	.zero		64


//--------------------- .nv.constant0.candidate0  --------------------------
	.section	.nv.constant0.candidate0,"a",@progbits
	.sectionflags	@""
	.align	4
.nv.constant0.candidate0:
	.zero		912


//--------------------- SYMBOLS --------------------------

	.type		.nv.reservedSmem.offset0,@object
	.size		.nv.reservedSmem.offset0,0x4
